//
// Generated by NVIDIA NVVM Compiler
//
// Compiler Build ID: CL-36424714
// Cuda compilation tools, release 13.0, V13.0.88
// Based on NVVM 20.0.0
//

.version 9.0
.target sm_100
.address_size 64

	// .globl	add

.visible .entry add(
	.param .u32 add_param_0,
	.param .u64 .ptr .align 1 add_param_1,
	.param .u64 .ptr .align 1 add_param_2,
	.param .u64 .ptr .align 1 add_param_3
)
{
	.reg .pred 	%p<2>;
	.reg .b32 	%r<6>;
	.reg .b64 	%rd<14>;

	ld.param.u32 	%r2, [add_param_0];
	ld.param.u64 	%rd1, [add_param_1];
	ld.param.u64 	%rd2, [add_param_2];
	ld.param.u64 	%rd3, [add_param_3];
	mov.u32 	%r3, %ctaid.x;
	mov.u32 	%r4, %ntid.x;
	mov.u32 	%r5, %tid.x;
	mad.lo.s32 	%r1, %r3, %r4, %r5;
	setp.ge.s32 	%p1, %r1, %r2;
	@%p1 bra 	$L__BB0_2;
	cvta.to.global.u64 	%rd4, %rd1;
	cvta.to.global.u64 	%rd5, %rd2;
	cvta.to.global.u64 	%rd6, %rd3;
	mul.wide.s32 	%rd7, %r1, 8;
	add.s64 	%rd8, %rd4, %rd7;
	ld.global.u64 	%rd9, [%rd8];
	add.s64 	%rd10, %rd5, %rd7;
	ld.global.u64 	%rd11, [%rd10];
	add.s64 	%rd12, %rd11, %rd9;
	add.s64 	%rd13, %rd6, %rd7;
	st.global.u64 	[%rd13], %rd12;
$L__BB0_2:
	ret;

}
	// .globl	mul
.visible .entry mul(
	.param .u32 mul_param_0,
	.param .u64 .ptr .align 1 mul_param_1,
	.param .u64 .ptr .align 1 mul_param_2,
	.param .u64 .ptr .align 1 mul_param_3
)
{
	.reg .pred 	%p<2>;
	.reg .b32 	%r<6>;
	.reg .b64 	%rd<14>;

	ld.param.u32 	%r2, [mul_param_0];
	ld.param.u64 	%rd1, [mul_param_1];
	ld.param.u64 	%rd2, [mul_param_2];
	ld.param.u64 	%rd3, [mul_param_3];
	mov.u32 	%r3, %ctaid.x;
	mov.u32 	%r4, %ntid.x;
	mov.u32 	%r5, %tid.x;
	mad.lo.s32 	%r1, %r3, %r4, %r5;
	setp.ge.s32 	%p1, %r1, %r2;
	@%p1 bra 	$L__BB1_2;
	cvta.to.global.u64 	%rd4, %rd1;
	cvta.to.global.u64 	%rd5, %rd2;
	cvta.to.global.u64 	%rd6, %rd3;
	mul.wide.s32 	%rd7, %r1, 8;
	add.s64 	%rd8, %rd4, %rd7;
	ld.global.u64 	%rd9, [%rd8];
	add.s64 	%rd10, %rd5, %rd7;
	ld.global.u64 	%rd11, [%rd10];
	mul.lo.s64 	%rd12, %rd11, %rd9;
	add.s64 	%rd13, %rd6, %rd7;
	st.global.u64 	[%rd13], %rd12;
$L__BB1_2:
	ret;

}


// ===== COMPILED SASS (sm_100) =====

	.target	sm_100

	.elftype	@"ET_EXEC"


//--------------------- .note.nv.tkinfo           --------------------------
	.section	.note.nv.tkinfo,"",@"SHT_NOTE"
	.sectionflags	@"SHF_NOTE_NV_TKINFO"
	.tkinfo
        /*0018*/ 	.word	0x00000002
        /*0030*/ 	.string	""
        /*0030*/ 	.string	"ptxas"
        /*0030*/ 	.string	"Cuda compilation tools, release 13.0, V13.0.88"
        /*0030*/ 	.string	"Build cuda_13.0.r13.0/compiler.36424714_0"
        /*0030*/ 	.string	"-arch sm_100 -m 64 "



//--------------------- .note.nv.cuinfo           --------------------------
	.section	.note.nv.cuinfo,"",@"SHT_NOTE"
	.sectionflags	@"SHF_NOTE_NV_CUINFO"
        /*0018*/ 	.short	0x0002
        /*001a*/ 	.short	0x0064
        /*001c*/ 	.short	0x0082
	.zero		2


//--------------------- .nv.info                  --------------------------
	.section	.nv.info,"",@"SHT_CUDA_INFO"
	.align	4


	//----- nvinfo : EIATTR_REGCOUNT
	.align		4
        /*0000*/ 	.byte	0x04, 0x2f
        /*0002*/ 	.short	(.L_1 - .L_0)
	.align		4
.L_0:
        /*0004*/ 	.word	index@(add)
        /*0008*/ 	.word	0x0000000e


	//----- nvinfo : EIATTR_FRAME_SIZE
	.align		4
.L_1:
        /*000c*/ 	.byte	0x04, 0x11
        /*000e*/ 	.short	(.L_3 - .L_2)
	.align		4
.L_2:
        /*0010*/ 	.word	index@(add)
        /*0014*/ 	.word	0x00000000


	//----- nvinfo : EIATTR_REGCOUNT
	.align		4
.L_3:
        /*0018*/ 	.byte	0x04, 0x2f
        /*001a*/ 	.short	(.L_5 - .L_4)
	.align		4
.L_4:
        /*001c*/ 	.word	index@(mul)
        /*0020*/ 	.word	0x00000010


	//----- nvinfo : EIATTR_FRAME_SIZE
	.align		4
.L_5:
        /*0024*/ 	.byte	0x04, 0x11
        /*0026*/ 	.short	(.L_7 - .L_6)
	.align		4
.L_6:
        /*0028*/ 	.word	index@(mul)
        /*002c*/ 	.word	0x00000000


	//----- nvinfo : EIATTR_MIN_STACK_SIZE
	.align		4
.L_7:
        /*0030*/ 	.byte	0x04, 0x12
        /*0032*/ 	.short	(.L_9 - .L_8)
	.align		4
.L_8:
        /*0034*/ 	.word	index@(mul)
        /*0038*/ 	.word	0x00000000


	//----- nvinfo : EIATTR_MIN_STACK_SIZE
	.align		4
.L_9:
        /*003c*/ 	.byte	0x04, 0x12
        /*003e*/ 	.short	(.L_11 - .L_10)
	.align		4
.L_10:
        /*0040*/ 	.word	index@(add)
        /*0044*/ 	.word	0x00000000
.L_11:


//--------------------- .nv.compat                --------------------------
	.section	.nv.compat,"",@"SHT_CUDA_COMPAT_INFO"
	.align	4
        /*0000*/ 	.byte	0x02, 0x09, 0x00, 0x00, 0x02, 0x02, 0x01, 0x00, 0x02, 0x05, 0x05, 0x00, 0x03, 0x07, 0x01, 0x01
        /*0010*/ 	.byte	0x02, 0x03, 0x00, 0x00, 0x02, 0x06, 0x01, 0x00, 0x04, 0x0b, 0x08, 0x00, 0x09, 0x00, 0x00, 0x00
        /*0020*/ 	.byte	0x00, 0x00, 0x00, 0x00


//--------------------- .nv.info.mul              --------------------------
	.section	.nv.info.mul,"",@"SHT_CUDA_INFO"
	.sectionflags	@""
	.align	4


	//----- nvinfo : EIATTR_CUDA_API_VERSION
	.align		4
        /*0000*/ 	.byte	0x04, 0x37
        /*0002*/ 	.short	(.L_13 - .L_12)
.L_12:
        /*0004*/ 	.word	0x00000082


	//----- nvinfo : EIATTR_KPARAM_INFO
	.align		4
.L_13:
        /*0008*/ 	.byte	0x04, 0x17
        /*000a*/ 	.short	(.L_15 - .L_14)
.L_14:
        /*000c*/ 	.word	0x00000000
        /*0010*/ 	.short	0x0003
        /*0012*/ 	.short	0x0018
        /*0014*/ 	.byte	0x00, 0xf5, 0x21, 0x00


	//----- nvinfo : EIATTR_KPARAM_INFO
	.align		4
.L_15:
        /*0018*/ 	.byte	0x04, 0x17
        /*001a*/ 	.short	(.L_17 - .L_16)
.L_16:
        /*001c*/ 	.word	0x00000000
        /*0020*/ 	.short	0x0002
        /*0022*/ 	.short	0x0010
        /*0024*/ 	.byte	0x00, 0xf5, 0x21, 0x00


	//----- nvinfo : EIATTR_KPARAM_INFO
	.align		4
.L_17:
        /*0028*/ 	.byte	0x04, 0x17
        /*002a*/ 	.short	(.L_19 - .L_18)
.L_18:
        /*002c*/ 	.word	0x00000000
        /*0030*/ 	.short	0x0001
        /*0032*/ 	.short	0x0008
        /*0034*/ 	.byte	0x00, 0xf5, 0x21, 0x00


	//----- nvinfo : EIATTR_KPARAM_INFO
	.align		4
.L_19:
        /*0038*/ 	.byte	0x04, 0x17
        /*003a*/ 	.short	(.L_21 - .L_20)
.L_20:
        /*003c*/ 	.word	0x00000000
        /*0040*/ 	.short	0x0000
        /*0042*/ 	.short	0x0000
        /*0044*/ 	.byte	0x00, 0xf0, 0x11, 0x00


	//----- nvinfo : EIATTR_SPARSE_MMA_MASK
	.align		4
.L_21:
        /*0048*/ 	.byte	0x03, 0x50
        /*004a*/ 	.short	0x0000


	//----- nvinfo : EIATTR_MAXREG_COUNT
	.align		4
        /*004c*/ 	.byte	0x03, 0x1b
        /*004e*/ 	.short	0x00ff


	//----- nvinfo : EIATTR_MERCURY_ISA_VERSION
	.align		4
        /*0050*/ 	.byte	0x03, 0x5f
        /*0052*/ 	.short	0x0101


	//----- nvinfo : EIATTR_VRC_CTA_INIT_COUNT
	.align		4
        /*0054*/ 	.byte	0x02, 0x4a
	.zero		1
	.zero		1


	//----- nvinfo : EIATTR_EXIT_INSTR_OFFSETS
	.align		4
        /*0058*/ 	.byte	0x04, 0x1c
        /*005a*/ 	.short	(.L_23 - .L_22)


	//   ....[0]....
.L_22:
        /*005c*/ 	.word	0x00000070


	//   ....[1]....
        /*0060*/ 	.word	0x00000160


	//----- nvinfo : EIATTR_CBANK_PARAM_SIZE
	.align		4
.L_23:
        /*0064*/ 	.byte	0x03, 0x19
        /*0066*/ 	.short	0x0020


	//----- nvinfo : EIATTR_PARAM_CBANK
	.align		4
        /*0068*/ 	.byte	0x04, 0x0a
        /*006a*/ 	.short	(.L_25 - .L_24)
	.align		4
.L_24:
        /*006c*/ 	.word	index@(.nv.constant0.mul)
        /*0070*/ 	.short	0x0380
        /*0072*/ 	.short	0x0020


	//----- nvinfo : EIATTR_SW_WAR
	.align		4
.L_25:
        /*0074*/ 	.byte	0x04, 0x36
        /*0076*/ 	.short	(.L_27 - .L_26)
.L_26:
        /*0078*/ 	.word	0x00000008
.L_27:


//--------------------- .nv.info.add              --------------------------
	.section	.nv.info.add,"",@"SHT_CUDA_INFO"
	.sectionflags	@""
	.align	4


	//----- nvinfo : EIATTR_CUDA_API_VERSION
	.align		4
        /*0000*/ 	.byte	0x04, 0x37
        /*0002*/ 	.short	(.L_29 - .L_28)
.L_28:
        /*0004*/ 	.word	0x00000082


	//----- nvinfo : EIATTR_KPARAM_INFO
	.align		4
.L_29:
        /*0008*/ 	.byte	0x04, 0x17
        /*000a*/ 	.short	(.L_31 - .L_30)
.L_30:
        /*000c*/ 	.word	0x00000000
        /*0010*/ 	.short	0x0003
        /*0012*/ 	.short	0x0018
        /*0014*/ 	.byte	0x00, 0xf5, 0x21, 0x00


	//----- nvinfo : EIATTR_KPARAM_INFO
	.align		4
.L_31:
        /*0018*/ 	.byte	0x04, 0x17
        /*001a*/ 	.short	(.L_33 - .L_32)
.L_32:
        /*001c*/ 	.word	0x00000000
        /*0020*/ 	.short	0x0002
        /*0022*/ 	.short	0x0010
        /*0024*/ 	.byte	0x00, 0xf5, 0x21, 0x00


	//----- nvinfo : EIATTR_KPARAM_INFO
	.align		4
.L_33:
        /*0028*/ 	.byte	0x04, 0x17
        /*002a*/ 	.short	(.L_35 - .L_34)
.L_34:
        /*002c*/ 	.word	0x00000000
        /*0030*/ 	.short	0x0001
        /*0032*/ 	.short	0x0008
        /*0034*/ 	.byte	0x00, 0xf5, 0x21, 0x00


	//----- nvinfo : EIATTR_KPARAM_INFO
	.align		4
.L_35:
        /*0038*/ 	.byte	0x04, 0x17
        /*003a*/ 	.short	(.L_37 - .L_36)
.L_36:
        /*003c*/ 	.word	0x00000000
        /*0040*/ 	.short	0x0000
        /*0042*/ 	.short	0x0000
        /*0044*/ 	.byte	0x00, 0xf0, 0x11, 0x00


	//----- nvinfo : EIATTR_SPARSE_MMA_MASK
	.align		4
.L_37:
        /*0048*/ 	.byte	0x03, 0x50
        /*004a*/ 	.short	0x0000


	//----- nvinfo : EIATTR_MAXREG_COUNT
	.align		4
        /*004c*/ 	.byte	0x03, 0x1b
        /*004e*/ 	.short	0x00ff


	//----- nvinfo : EIATTR_MERCURY_ISA_VERSION
	.align		4
        /*0050*/ 	.byte	0x03, 0x5f
        /*0052*/ 	.short	0x0101


	//----- nvinfo : EIATTR_VRC_CTA_INIT_COUNT
	.align		4
        /*0054*/ 	.byte	0x02, 0x4a
	.zero		1
	.zero		1


	//----- nvinfo : EIATTR_EXIT_INSTR_OFFSETS
	.align		4
        /*0058*/ 	.byte	0x04, 0x1c
        /*005a*/ 	.short	(.L_39 - .L_38)


	//   ....[0]....
.L_38:
        /*005c*/ 	.word	0x00000070


	//   ....[1]....
        /*0060*/ 	.word	0x00000140


	//----- nvinfo : EIATTR_CBANK_PARAM_SIZE
	.align		4
.L_39:
        /*0064*/ 	.byte	0x03, 0x19
        /*0066*/ 	.short	0x0020


	//----- nvinfo : EIATTR_PARAM_CBANK
	.align		4
        /*0068*/ 	.byte	0x04, 0x0a
        /*006a*/ 	.short	(.L_41 - .L_40)
	.align		4
.L_40:
        /*006c*/ 	.word	index@(.nv.constant0.add)
        /*0070*/ 	.short	0x0380
        /*0072*/ 	.short	0x0020


	//----- nvinfo : EIATTR_SW_WAR
	.align		4
.L_41:
        /*0074*/ 	.byte	0x04, 0x36
        /*0076*/ 	.short	(.L_43 - .L_42)
.L_42:
        /*0078*/ 	.word	0x00000008
.L_43:


//--------------------- .nv.callgraph             --------------------------
	.section	.nv.callgraph,"",@"SHT_CUDA_CALLGRAPH"
	.align	4
	.sectionentsize	8
	.align		4
        /*0000*/ 	.word	0x00000000
	.align		4
        /*0004*/ 	.word	0xffffffff
	.align		4
        /*0008*/ 	.word	0x00000000
	.align		4
        /*000c*/ 	.word	0xfffffffe
	.align		4
        /*0010*/ 	.word	0x00000000
	.align		4
        /*0014*/ 	.word	0xfffffffd
	.align		4
        /*0018*/ 	.word	0x00000000
	.align		4
        /*001c*/ 	.word	0xfffffffc


//--------------------- .text.mul                 --------------------------
	.section	.text.mul,"ax",@progbits
	.align	128
        .global         mul
        .type           mul,@function
        .size           mul,(.L_x_2 - mul)
        .other          mul,@"STO_CUDA_ENTRY STV_DEFAULT"
mul:
.text.mul:
[----:B------:R-:W-:Y:S01]  /*0000*/  LDC R1, c[0x0][0x37c] ;  /* 0x0000df00ff017b82 */ /* 0x000fe20000000800 */
[----:B------:R-:W0:Y:S07]  /*0010*/  S2R R0, SR_TID.X ;  /* 0x0000000000007919 */ /* 0x000e2e0000002100 */
[----:B------:R-:W0:Y:S01]  /*0020*/  S2UR UR4, SR_CTAID.X ;  /* 0x00000000000479c3 */ /* 0x000e220000002500 */
[----:B------:R-:W1:Y:S07]  /*0030*/  LDCU UR5, c[0x0][0x380] ;  /* 0x00007000ff0577ac */ /* 0x000e6e0008000800 */
[----:B------:R-:W0:Y:S02]  /*0040*/  LDC R11, c[0x0][0x360] ;  /* 0x0000d800ff0b7b82 */ /* 0x000e240000000800 */
[----:B0-----:R-:W-:-:S05]  /*0050*/  IMAD R11, R11, UR4, R0 ;  /* 0x000000040b0b7c24 */ /* 0x001fca000f8e0200 */
[----:B-1----:R-:W-:-:S13]  /*0060*/  ISETP.GE.AND P0, PT, R11, UR5, PT ;  /* 0x000000050b007c0c */ /* 0x002fda000bf06270 */
[----:B------:R-:W-:Y:S05]  /*0070*/  @P0 EXIT ;  /* 0x000000000000094d */ /* 0x000fea0003800000 */
[----:B------:R-:W0:Y:S01]  /*0080*/  LDC.64 R2, c[0x0][0x388] ;  /* 0x0000e200ff027b82 */ /* 0x000e220000000a00 */
[----:B------:R-:W1:Y:S07]  /*0090*/  LDCU.64 UR4, c[0x0][0x358] ;  /* 0x00006b00ff0477ac */ /* 0x000e6e0008000a00 */
[----:B------:R-:W2:Y:S08]  /*00a0*/  LDC.64 R4, c[0x0][0x390] ;  /* 0x0000e400ff047b82 */ /* 0x000eb00000000a00 */
[----:B------:R-:W3:Y:S01]  /*00b0*/  LDC.64 R6, c[0x0][0x398] ;  /* 0x0000e600ff067b82 */ /* 0x000ee20000000a00 */
[----:B0-----:R-:W-:-:S06]  /*00c0*/  IMAD.WIDE R2, R11, 0x8, R2 ;  /* 0x000000080b027825 */ /* 0x001fcc00078e0202 */
[----:B-1----:R-:W4:Y:S01]  /*00d0*/  LDG.E.64 R2, desc[UR4][R2.64] ;  /* 0x0000000402027981 */ /* 0x002f22000c1e1b00 */
[----:B--2---:R-:W-:-:S06]  /*00e0*/  IMAD.WIDE R4, R11, 0x8, R4 ;  /* 0x000000080b047825 */ /* 0x004fcc00078e0204 */
[----:B------:R-:W4:Y:S01]  /*00f0*/  LDG.E.64 R4, desc[UR4][R4.64] ;  /* 0x0000000404047981 */ /* 0x000f22000c1e1b00 */
[----:B---3--:R-:W-:-:S04]  /*0100*/  IMAD.WIDE R6, R11, 0x8, R6 ;  /* 0x000000080b067825 */ /* 0x008fc800078e0206 */
[-C--:B----4-:R-:W-:Y:S02]  /*0110*/  IMAD R13, R5, R2.reuse, RZ ;  /* 0x00000002050d7224 */ /* 0x090fe400078e02ff */
[----:B------:R-:W-:-:S04]  /*0120*/  IMAD.WIDE.U32 R8, R4, R2, RZ ;  /* 0x0000000204087225 */ /* 0x000fc800078e00ff */
[----:B------:R-:W-:-:S05]  /*0130*/  IMAD R13, R3, R4, R13 ;  /* 0x00000004030d7224 */ /* 0x000fca00078e020d */
[----:B------:R-:W-:-:S05]  /*0140*/  IADD3 R9, PT, PT, R9, R13, RZ ;  /* 0x0000000d09097210 */ /* 0x000fca0007ffe0ff */
[----:B------:R-:W-:Y:S01]  /*0150*/  STG.E.64 desc[UR4][R6.64], R8 ;  /* 0x0000000806007986 */ /* 0x000fe2000c101b04 */
[----:B------:R-:W-:Y:S05]  /*0160*/  EXIT ;  /* 0x000000000000794d */ /* 0x000fea0003800000 */
.L_x_0:
[----:B------:R-:W-:-:S00]  /*0170*/  BRA `(.L_x_0) ;  /* 0xfffffffc00fc7947 */ /* 0x000fc0000383ffff */
[----:B------:R-:W-:-:S00]  /*0180*/  NOP ;  /* 0x0000000000007918 */ /* 0x000fc00000000000 */
[----:B------:R-:W-:-:S00]  /*0190*/  NOP ;  /* 0x0000000000007918 */ /* 0x000fc00000000000 */
[----:B------:R-:W-:-:S00]  /*01a0*/  NOP ;  /* 0x0000000000007918 */ /* 0x000fc00000000000 */
[----:B------:R-:W-:-:S00]  /*01b0*/  NOP ;  /* 0x0000000000007918 */ /* 0x000fc00000000000 */
[----:B------:R-:W-:-:S00]  /*01c0*/  NOP ;  /* 0x0000000000007918 */ /* 0x000fc00000000000 */
[----:B------:R-:W-:-:S00]  /*01d0*/  NOP ;  /* 0x0000000000007918 */ /* 0x000fc00000000000 */
[----:B------:R-:W-:-:S00]  /*01e0*/  NOP ;  /* 0x0000000000007918 */ /* 0x000fc00000000000 */
[----:B------:R-:W-:-:S00]  /*01f0*/  NOP ;  /* 0x0000000000007918 */ /* 0x000fc00000000000 */
.L_x_2:


//--------------------- .text.add                 --------------------------
	.section	.text.add,"ax",@progbits
	.align	128
        .global         add
        .type           add,@function
        .size           add,(.L_x_3 - add)
        .other          add,@"STO_CUDA_ENTRY STV_DEFAULT"
add:
.text.add:
        /* <DEDUP_REMOVED lines=16> */
[----:B---3--:R-:W-:Y:S01]  /*0100*/  IMAD.WIDE R6, R11, 0x8, R6 ;  /* 0x000000080b067825 */ /* 0x008fe200078e0206 */
[----:B----4-:R-:W-:-:S04]  /*0110*/  IADD3 R8, P0, PT, R2, R4, RZ ;  /* 0x0000000402087210 */ /* 0x010fc80007f1e0ff */
[----:B------:R-:W-:-:S05]  /*0120*/  IADD3.X R9, PT, PT, R3, R5, RZ, P0, !PT ;  /* 0x0000000503097210 */ /* 0x000fca00007fe4ff */
[----:B------:R-:W-:Y:S01]  /*0130*/  STG.E.64 desc[UR4][R6.64], R8 ;  /* 0x0000000806007986 */ /* 0x000fe2000c101b04 */
[----:B------:R-:W-:Y:S05]  /*0140*/  EXIT ;  /* 0x000000000000794d */ /* 0x000fea0003800000 */
.L_x_1:
        /* <DEDUP_REMOVED lines=11> */
.L_x_3:


//--------------------- .nv.shared.reserved.0     --------------------------
	.section	.nv.shared.reserved.0,"aw",@nobits
	.weak		__nv_reservedSMEM_offset_0_alias
	.size		__nv_reservedSMEM_offset_0_alias, 0, 64
	.other		__nv_reservedSMEM_offset_0_alias,@"STO_CUDA_RESERVED_SHARED STV_DEFAULT"
__nv_reservedSMEM_offset_0_alias:
	.zero		0
	.zero		64


//--------------------- .nv.constant0.mul         --------------------------
	.section	.nv.constant0.mul,"a",@progbits
	.sectionflags	@""
	.align	4
.nv.constant0.mul:
	.zero		928


//--------------------- .nv.constant0.add         --------------------------
	.section	.nv.constant0.add,"a",@progbits
	.sectionflags	@""
	.align	4
.nv.constant0.add:
	.zero		928


//--------------------- SYMBOLS --------------------------

	.type		.nv.reservedSmem.offset0,@object
	.size		.nv.reservedSmem.offset0,0x4
